	.headerflags	@"EF_CUDA_TEXMODE_UNIFIED EF_CUDA_64BIT_ADDRESS EF_CUDA_ACCELERATORS EF_CUDA_SM90 EF_CUDA_VIRTUAL_SM(EF_CUDA_SM90)"
	.elftype	@"ET_EXEC"


//--------------------- .nv.info                  --------------------------
	.section	.nv.info,"",@"SHT_CUDA_INFO"
	.align	4


	//----- nvinfo : EIATTR_REGCOUNT
	.align		4
        /*0000*/ 	.byte	0x04, 0x2f
        /*0002*/ 	.short	(.L_3 - .L_2)
	.align		4
.L_2:
        /*0004*/ 	.word	index@(triton_poi_fused__native_batch_norm_legit_no_training_add_mul_softplus_tanh_32)
        /*0008*/ 	.word	0x00000014


	//----- nvinfo : EIATTR_MIN_STACK_SIZE
	.align		4
.L_3:
        /*000c*/ 	.byte	0x04, 0x12
        /*000e*/ 	.short	(.L_5 - .L_4)
	.align		4
.L_4:
        /*0010*/ 	.word	index@(triton_poi_fused__native_batch_norm_legit_no_training_add_mul_softplus_tanh_32)
        /*0014*/ 	.word	0x00000000


	//----- nvinfo : EIATTR_FRAME_SIZE
	.align		4
.L_5:
        /*0018*/ 	.byte	0x04, 0x11
        /*001a*/ 	.short	(.L_7 - .L_6)
	.align		4
.L_6:
        /*001c*/ 	.word	index@(triton_poi_fused__native_batch_norm_legit_no_training_add_mul_softplus_tanh_32)
        /*0020*/ 	.word	0x00000000


	//----- nvinfo : EIATTR_MIN_STACK_SIZE
	.align		4
.L_7:
        /*0024*/ 	.byte	0x04, 0x12
        /*0026*/ 	.short	(.L_9 - .L_8)
	.align		4
.L_8:
        /*0028*/ 	.word	index@(triton_poi_fused__native_batch_norm_legit_no_training_add_mul_softplus_tanh_32)
        /*002c*/ 	.word	0x00000000
.L_9:


//--------------------- .nv.info.triton_poi_fused__native_batch_norm_legit_no_training_add_mul_softplus_tanh_32 --------------------------
	.section	.nv.info.triton_poi_fused__native_batch_norm_legit_no_training_add_mul_softplus_tanh_32,"",@"SHT_CUDA_INFO"
	.sectionflags	@""
	.align	4


	//----- nvinfo : EIATTR_CUDA_API_VERSION
	.align		4
        /*0000*/ 	.byte	0x04, 0x37
        /*0002*/ 	.short	(.L_11 - .L_10)
.L_10:
        /*0004*/ 	.word	0x0000007c


	//----- nvinfo : EIATTR_KPARAM_INFO
	.align		4
.L_11:
        /*0008*/ 	.byte	0x04, 0x17
        /*000a*/ 	.short	(.L_13 - .L_12)
.L_12:
        /*000c*/ 	.word	0x00000000
        /*0010*/ 	.short	0x0007
        /*0012*/ 	.short	0x0038
        /*0014*/ 	.byte	0x00, 0xf0, 0x11, 0x00


	//----- nvinfo : EIATTR_KPARAM_INFO
	.align		4
.L_13:
        /*0018*/ 	.byte	0x04, 0x17
        /*001a*/ 	.short	(.L_15 - .L_14)
.L_14:
        /*001c*/ 	.word	0x00000000
        /*0020*/ 	.short	0x0006
        /*0022*/ 	.short	0x0030
        /*0024*/ 	.byte	0x00, 0xf4, 0x21, 0x00


	//----- nvinfo : EIATTR_KPARAM_INFO
	.align		4
.L_15:
        /*0028*/ 	.byte	0x04, 0x17
        /*002a*/ 	.short	(.L_17 - .L_16)
.L_16:
        /*002c*/ 	.word	0x00000000
        /*0030*/ 	.short	0x0005
        /*0032*/ 	.short	0x0028
        /*0034*/ 	.byte	0x00, 0xf4, 0x21, 0x00


	//----- nvinfo : EIATTR_KPARAM_INFO
	.align		4
.L_17:
        /*0038*/ 	.byte	0x04, 0x17
        /*003a*/ 	.short	(.L_19 - .L_18)
.L_18:
        /*003c*/ 	.word	0x00000000
        /*0040*/ 	.short	0x0004
        /*0042*/ 	.short	0x0020
        /*0044*/ 	.byte	0x00, 0xf4, 0x21, 0x00


	//----- nvinfo : EIATTR_KPARAM_INFO
	.align		4
.L_19:
        /*0048*/ 	.byte	0x04, 0x17
        /*004a*/ 	.short	(.L_21 - .L_20)
.L_20:
        /*004c*/ 	.word	0x00000000
        /*0050*/ 	.short	0x0003
        /*0052*/ 	.short	0x0018
        /*0054*/ 	.byte	0x00, 0xf4, 0x21, 0x00


	//----- nvinfo : EIATTR_KPARAM_INFO
	.align		4
.L_21:
        /*0058*/ 	.byte	0x04, 0x17
        /*005a*/ 	.short	(.L_23 - .L_22)
.L_22:
        /*005c*/ 	.word	0x00000000
        /*0060*/ 	.short	0x0002
        /*0062*/ 	.short	0x0010
        /*0064*/ 	.byte	0x00, 0xf4, 0x21, 0x00


	//----- nvinfo : EIATTR_KPARAM_INFO
	.align		4
.L_23:
        /*0068*/ 	.byte	0x04, 0x17
        /*006a*/ 	.short	(.L_25 - .L_24)
.L_24:
        /*006c*/ 	.word	0x00000000
        /*0070*/ 	.short	0x0001
        /*0072*/ 	.short	0x0008
        /*0074*/ 	.byte	0x00, 0xf4, 0x21, 0x00


	//----- nvinfo : EIATTR_KPARAM_INFO
	.align		4
.L_25:
        /*0078*/ 	.byte	0x04, 0x17
        /*007a*/ 	.short	(.L_27 - .L_26)
.L_26:
        /*007c*/ 	.word	0x00000000
        /*0080*/ 	.short	0x0000
        /*0082*/ 	.short	0x0000
        /*0084*/ 	.byte	0x00, 0xf4, 0x21, 0x00


	//----- nvinfo : EIATTR_SPARSE_MMA_MASK
	.align		4
.L_27:
        /*0088*/ 	.byte	0x03, 0x50
        /*008a*/ 	.short	0x0000


	//----- nvinfo : EIATTR_MAXREG_COUNT
	.align		4
        /*008c*/ 	.byte	0x03, 0x1b
        /*008e*/ 	.short	0x00ff


	//----- nvinfo : EIATTR_EXIT_INSTR_OFFSETS
	.align		4
        /*0090*/ 	.byte	0x04, 0x1c
        /*0092*/ 	.short	(.L_29 - .L_28)


	//   ....[0]....
.L_28:
        /*0094*/ 	.word	0x00000b50


	//----- nvinfo : EIATTR_REQNTID
	.align		4
.L_29:
        /*0098*/ 	.byte	0x04, 0x10
        /*009a*/ 	.short	(.L_31 - .L_30)
.L_30:
        /*009c*/ 	.word	0x00000080
        /*00a0*/ 	.word	0x00000001
        /*00a4*/ 	.word	0x00000001


	//----- nvinfo : EIATTR_CRS_STACK_SIZE
	.align		4
.L_31:
        /*00a8*/ 	.byte	0x04, 0x1e
        /*00aa*/ 	.short	(.L_33 - .L_32)
.L_32:
        /*00ac*/ 	.word	0x00000000


	//----- nvinfo : EIATTR_CBANK_PARAM_SIZE
	.align		4
.L_33:
        /*00b0*/ 	.byte	0x03, 0x19
        /*00b2*/ 	.short	0x003c


	//----- nvinfo : EIATTR_PARAM_CBANK
	.align		4
        /*00b4*/ 	.byte	0x04, 0x0a
        /*00b6*/ 	.short	(.L_35 - .L_34)
	.align		4
.L_34:
        /*00b8*/ 	.word	index@(.nv.constant0.triton_poi_fused__native_batch_norm_legit_no_training_add_mul_softplus_tanh_32)
        /*00bc*/ 	.short	0x0210
        /*00be*/ 	.short	0x003c


	//----- nvinfo : EIATTR_SW_WAR
	.align		4
.L_35:
        /*00c0*/ 	.byte	0x04, 0x36
        /*00c2*/ 	.short	(.L_37 - .L_36)
.L_36:
        /*00c4*/ 	.word	0x00000008
.L_37:


//--------------------- .nv.callgraph             --------------------------
	.section	.nv.callgraph,"",@"SHT_CUDA_CALLGRAPH"
	.align	4
	.sectionentsize	8
	.align		4
        /*0000*/ 	.word	0x00000000
	.align		4
        /*0004*/ 	.word	0xffffffff
	.align		4
        /*0008*/ 	.word	0x00000000
	.align		4
        /*000c*/ 	.word	0xfffffffe
	.align		4
        /*0010*/ 	.word	0x00000000
	.align		4
        /*0014*/ 	.word	0xfffffffd
	.align		4
        /*0018*/ 	.word	0x00000000
	.align		4
        /*001c*/ 	.word	0xfffffffc


//--------------------- .nv.constant4             --------------------------
	.section	.nv.constant4,"a",@progbits
	.align	8
	.align		8
.nv.constant4:
        /*0000*/ 	.dword	_$_str
	.align		8
        /*0008*/ 	.dword	_$_str_$_2


//--------------------- .text.triton_poi_fused__native_batch_norm_legit_no_training_add_mul_softplus_tanh_32 --------------------------
	.section	.text.triton_poi_fused__native_batch_norm_legit_no_training_add_mul_softplus_tanh_32,"ax",@progbits
	.align	128
        .global         triton_poi_fused__native_batch_norm_legit_no_training_add_mul_softplus_tanh_32
        .type           triton_poi_fused__native_batch_norm_legit_no_training_add_mul_softplus_tanh_32,@function
        .size           triton_poi_fused__native_batch_norm_legit_no_training_add_mul_softplus_tanh_32,(.L_x_11 - triton_poi_fused__native_batch_norm_legit_no_training_add_mul_softplus_tanh_32)
        .other          triton_poi_fused__native_batch_norm_legit_no_training_add_mul_softplus_tanh_32,@"STO_CUDA_ENTRY STV_DEFAULT"
triton_poi_fused__native_batch_norm_legit_no_training_add_mul_softplus_tanh_32:
.text.triton_poi_fused__native_batch_norm_legit_no_training_add_mul_softplus_tanh_32:
[----:B------:R-:W0:Y:S01]  /*0000*/  LDC R1, c[0x0][0x28] ;  /* 0x00000a00ff017b82 */ /* 0x000e220000000800 */
[----:B------:R-:W1:Y:S07]  /*0010*/  S2R R0, SR_TID.X ;  /* 0x0000000000007919 */ /* 0x000e6e0000002100 */
[----:B------:R-:W2:Y:S01]  /*0020*/  LDC.64 R6, c[0x0][0x228] ;  /* 0x00008a00ff067b82 */ /* 0x000ea20000000a00 */
[----:B------:R-:W-:Y:S01]  /*0030*/  ULDC.64 UR4, c[0x0][0x208] ;  /* 0x0000820000047ab9 */ /* 0x000fe20000000a00 */
[----:B------:R-:W3:Y:S06]  /*0040*/  S2R R5, SR_CTAID.X ;  /* 0x0000000000057919 */ /* 0x000eec0000002500 */
[----:B------:R-:W4:Y:S08]  /*0050*/  LDC.64 R8, c[0x0][0x218] ;  /* 0x00008600ff087b82 */ /* 0x000f300000000a00 */
[----:B------:R-:W5:Y:S08]  /*0060*/  LDC.64 R10, c[0x0][0x220] ;  /* 0x00008800ff0a7b82 */ /* 0x000f700000000a00 */
[----:B------:R-:W5:Y:S01]  /*0070*/  LDC.64 R12, c[0x0][0x230] ;  /* 0x00008c00ff0c7b82 */ /* 0x000f620000000a00 */
[----:B-1----:R-:W-:-:S07]  /*0080*/  SHF.L.U32 R0, R0, 0x1, RZ ;  /* 0x0000000100007819 */ /* 0x002fce00000006ff */
[----:B------:R-:W1:Y:S01]  /*0090*/  LDC.64 R14, c[0x0][0x238] ;  /* 0x00008e00ff0e7b82 */ /* 0x000e620000000a00 */
[----:B---3--:R-:W-:Y:S02]  /*00a0*/  SHF.R.S32.HI R3, RZ, 0x17, R5 ;  /* 0x00000017ff037819 */ /* 0x008fe40000011405 */
[----:B------:R-:W-:Y:S02]  /*00b0*/  LOP3.LUT R0, R0, 0xfe, RZ, 0xc0, !PT ;  /* 0x000000fe00007812 */ /* 0x000fe400078ec0ff */
[----:B------:R-:W-:Y:S02]  /*00c0*/  SGXT R3, R3, 0x1 ;  /* 0x000000010303781a */ /* 0x000fe40000000200 */
[----:B------:R-:W-:-:S04]  /*00d0*/  LEA R4, R5, R0, 0x8 ;  /* 0x0000000005047211 */ /* 0x000fc800078e40ff */
[----:B------:R-:W-:-:S04]  /*00e0*/  LEA.HI R3, R3, R4, RZ, 0x8 ;  /* 0x0000000403037211 */ /* 0x000fc800078f40ff */
[----:B------:R-:W-:-:S04]  /*00f0*/  LOP3.LUT R3, R3, 0xffffff00, RZ, 0xc0, !PT ;  /* 0xffffff0003037812 */ /* 0x000fc800078ec0ff */
[----:B------:R-:W-:-:S05]  /*0100*/  IADD3 R3, R4, -R3, RZ ;  /* 0x8000000304037210 */ /* 0x000fca0007ffe0ff */
[----:B--2---:R-:W-:-:S06]  /*0110*/  IMAD.WIDE R6, R3, 0x4, R6 ;  /* 0x0000000403067825 */ /* 0x004fcc00078e0206 */
[----:B------:R-:W2:Y:S01]  /*0120*/  LDG.E.EL.64 R6, desc[UR4][R6.64] ;  /* 0x0000000406067981 */ /* 0x000ea2000c2e1b00 */
[----:B----4-:R-:W-:-:S04]  /*0130*/  IMAD.WIDE R8, R4, 0x4, R8 ;  /* 0x0000000404087825 */ /* 0x010fc800078e0208 */
[C---:B0----5:R-:W-:Y:S02]  /*0140*/  IMAD.WIDE R10, R3.reuse, 0x4, R10 ;  /* 0x00000004030a7825 */ /* 0x061fe400078e020a */
[----:B------:R-:W3:Y:S02]  /*0150*/  LDG.E.64 R8, desc[UR4][R8.64] ;  /* 0x0000000408087981 */ /* 0x000ee4000c1e1b00 */
[C---:B------:R-:W-:Y:S02]  /*0160*/  IMAD.WIDE R12, R3.reuse, 0x4, R12 ;  /* 0x00000004030c7825 */ /* 0x040fe400078e020c */
[----:B------:R-:W3:Y:S02]  /*0170*/  LDG.E.EL.64 R10, desc[UR4][R10.64] ;  /* 0x000000040a0a7981 */ /* 0x000ee4000c2e1b00 */
[----:B-1----:R-:W-:Y:S02]  /*0180*/  IMAD.WIDE R14, R3, 0x4, R14 ;  /* 0x00000004030e7825 */ /* 0x002fe400078e020e */
[----:B------:R-:W4:Y:S01]  /*0190*/  LDG.E.EL.64 R12, desc[UR4][R12.64] ;  /* 0x000000040c0c7981 */ /* 0x000f22000c2e1b00 */
[----:B------:R-:W0:Y:S03]  /*01a0*/  LDC.64 R2, c[0x0][0x240] ;  /* 0x00009000ff027b82 */ /* 0x000e260000000a00 */
[----:B------:R-:W4:Y:S01]  /*01b0*/  LDG.E.EL.64 R14, desc[UR4][R14.64] ;  /* 0x000000040e0e7981 */ /* 0x000f22000c2e1b00 */
[----:B0-----:R-:W-:-:S06]  /*01c0*/  IMAD.WIDE R2, R4, 0x4, R2 ;  /* 0x0000000404027825 */ /* 0x001fcc00078e0202 */
[----:B------:R-:W5:Y:S01]  /*01d0*/  LDG.E.64 R2, desc[UR4][R2.64] ;  /* 0x0000000402027981 */ /* 0x000f62000c1e1b00 */
[----:B------:R-:W-:Y:S01]  /*01e0*/  HFMA2.MMA R0, -RZ, RZ, 1.625, 0 ;  /* 0x3e800000ff007435 */ /* 0x000fe200000001ff */
[----:B------:R-:W-:Y:S01]  /*01f0*/  BSSY B0, `(.L_x_0) ;  /* 0x0000057000007945 */ /* 0x000fe20003800000 */
[----:B--2---:R-:W-:Y:S01]  /*0200*/  FADD R6, R6, 9.9999997473787516356e-06 ;  /* 0x3727c5ac06067421 */ /* 0x004fe20000000000 */
[----:B------:R-:W-:-:S03]  /*0210*/  FADD R7, R7, 9.9999997473787516356e-06 ;  /* 0x3727c5ac07077421 */ /* 0x000fc60000000000 */
[----:B------:R-:W0:Y:S01]  /*0220*/  MUFU.SQRT R5, R6 ;  /* 0x0000000600057308 */ /* 0x000e220000002000 */
[----:B---3--:R-:W-:-:S07]  /*0230*/  FADD R8, R8, -R10 ;  /* 0x8000000a08087221 */ /* 0x008fce0000000000 */
[----:B------:R-:W1:Y:S01]  /*0240*/  MUFU.SQRT R16, R7 ;  /* 0x0000000700107308 */ /* 0x000e620000002000 */
[----:B------:R-:W-:Y:S01]  /*0250*/  FADD R9, R9, -R11 ;  /* 0x8000000b09097221 */ /* 0x000fe20000000000 */
[C---:B0-----:R-:W-:Y:S02]  /*0260*/  FSETP.GT.AND P0, PT, R5.reuse, 8.50705917302346158658e+37, PT ;  /* 0x7e8000000500780b */ /* 0x041fe40003f04000 */
[----:B------:R-:W-:Y:S02]  /*0270*/  FSETP.GEU.AND P2, PT, R5, 1.175494350822287508e-38, PT ;  /* 0x008000000500780b */ /* 0x000fe40003f4e000 */
[----:B------:R-:W-:Y:S02]  /*0280*/  FSEL R6, R0, 1, P0 ;  /* 0x3f80000000067808 */ /* 0x000fe40000000000 */
[C---:B-1----:R-:W-:Y:S02]  /*0290*/  FSETP.GT.AND P1, PT, R16.reuse, 8.50705917302346158658e+37, PT ;  /* 0x7e8000001000780b */ /* 0x042fe40003f24000 */
[----:B------:R-:W-:-:S02]  /*02a0*/  FSETP.GEU.AND P3, PT, R16, 1.175494350822287508e-38, PT ;  /* 0x008000001000780b */ /* 0x000fc40003f6e000 */
[----:B------:R-:W-:-:S03]  /*02b0*/  FSEL R17, R0, 1, P1 ;  /* 0x3f80000000117808 */ /* 0x000fc60000800000 */
[----:B------:R-:W-:Y:S02]  /*02c0*/  @P0 FMUL R5, R5, 0.25 ;  /* 0x3e80000005050820 */ /* 0x000fe40000400000 */
[----:B------:R-:W-:Y:S02]  /*02d0*/  @!P2 FMUL R6, R6, 16777216 ;  /* 0x4b8000000606a820 */ /* 0x000fe40000400000 */
[----:B------:R-:W-:Y:S02]  /*02e0*/  @!P2 FMUL R5, R5, 16777216 ;  /* 0x4b8000000505a820 */ /* 0x000fe40000400000 */
[----:B------:R-:W-:-:S04]  /*02f0*/  @P1 FMUL R16, R16, 0.25 ;  /* 0x3e80000010101820 */ /* 0x000fc80000400000 */
[----:B------:R-:W0:Y:S01]  /*0300*/  MUFU.RCP R5, R5 ;  /* 0x0000000500057308 */ /* 0x000e220000001000 */
[----:B------:R-:W-:Y:S01]  /*0310*/  @!P3 FMUL R17, R17, 16777216 ;  /* 0x4b8000001111b820 */ /* 0x000fe20000400000 */
[----:B------:R-:W-:-:S06]  /*0320*/  @!P3 FMUL R16, R16, 16777216 ;  /* 0x4b8000001010b820 */ /* 0x000fcc0000400000 */
[----:B------:R-:W1:Y:S01]  /*0330*/  MUFU.RCP R16, R16 ;  /* 0x0000001000107308 */ /* 0x000e620000001000 */
[----:B0-----:R-:W-:-:S04]  /*0340*/  FMUL R7, R5, R6 ;  /* 0x0000000605077220 */ /* 0x001fc80000400000 */
[----:B------:R-:W-:Y:S01]  /*0350*/  FMUL R7, R8, R7 ;  /* 0x0000000708077220 */ /* 0x000fe20000400000 */
[----:B-1----:R-:W-:-:S03]  /*0360*/  FMUL R6, R16, R17 ;  /* 0x0000001110067220 */ /* 0x002fc60000400000 */
[----:B----4-:R-:W-:Y:S01]  /*0370*/  FFMA R5, R12, R7, R14 ;  /* 0x000000070c057223 */ /* 0x010fe2000000000e */
[----:B------:R-:W-:Y:S01]  /*0380*/  MOV R14, 0x3d39bf78 ;  /* 0x3d39bf78000e7802 */ /* 0x000fe20000000f00 */
[----:B------:R-:W-:Y:S02]  /*0390*/  FMUL R6, R9, R6 ;  /* 0x0000000609067220 */ /* 0x000fe40000400000 */
[----:B------:R-:W-:Y:S02]  /*03a0*/  FMUL R9, R5, 1.4426950216293334961 ;  /* 0x3fb8aa3b05097820 */ /* 0x000fe40000400000 */
[----:B------:R-:W-:-:S03]  /*03b0*/  FFMA R6, R13, R6, R15 ;  /* 0x000000060d067223 */ /* 0x000fc6000000000f */
[----:B------:R-:W-:Y:S01]  /*03c0*/  FSETP.GEU.AND P0, PT, R9, -126, PT ;  /* 0xc2fc00000900780b */ /* 0x000fe20003f0e000 */
[----:B------:R-:W-:-:S05]  /*03d0*/  FMUL R11, R6, 1.4426950216293334961 ;  /* 0x3fb8aa3b060b7820 */ /* 0x000fca0000400000 */
[----:B------:R-:W-:-:S07]  /*03e0*/  FSETP.GEU.AND P1, PT, R11, -126, PT ;  /* 0xc2fc00000b00780b */ /* 0x000fce0003f2e000 */
[----:B------:R-:W-:-:S04]  /*03f0*/  @!P0 FMUL R9, R9, 0.5 ;  /* 0x3f00000009098820 */ /* 0x000fc80000400000 */
[----:B------:R-:W0:Y:S02]  /*0400*/  MUFU.EX2 R7, R9 ;  /* 0x0000000900077308 */ /* 0x000e240000000800 */
[----:B------:R-:W-:-:S06]  /*0410*/  @!P1 FMUL R11, R11, 0.5 ;  /* 0x3f0000000b0b9820 */ /* 0x000fcc0000400000 */
[----:B------:R-:W1:Y:S01]  /*0420*/  MUFU.EX2 R8, R11 ;  /* 0x0000000b00087308 */ /* 0x000e620000000800 */
[----:B0-----:R-:W-:Y:S01]  /*0430*/  @!P0 FMUL R7, R7, R7 ;  /* 0x0000000707078220 */ /* 0x001fe20000400000 */
[----:B------:R-:W-:-:S03]  /*0440*/  FSETP.GT.AND P0, PT, R5, 20, PT ;  /* 0x41a000000500780b */ /* 0x000fc60003f04000 */
[C---:B------:R-:W-:Y:S01]  /*0450*/  FADD.FTZ.RZ R10, R7.reuse, 1 ;  /* 0x3f800000070a7421 */ /* 0x040fe2000001c000 */
[----:B------:R-:W-:Y:S01]  /*0460*/  ISETP.GE.U32.AND P2, PT, R7, 0x7f800000, PT ;  /* 0x7f8000000700780c */ /* 0x000fe20003f46070 */
[----:B-1----:R-:W-:-:S03]  /*0470*/  @!P1 FMUL R8, R8, R8 ;  /* 0x0000000808089220 */ /* 0x002fc60000400000 */
[----:B------:R-:W-:Y:S01]  /*0480*/  IADD3 R10, R10, -0x3f400000, RZ ;  /* 0xc0c000000a0a7810 */ /* 0x000fe20007ffe0ff */
[----:B------:R-:W-:-:S03]  /*0490*/  FADD.FTZ.RZ R12, R8, 1 ;  /* 0x3f800000080c7421 */ /* 0x000fc6000001c000 */
[----:B------:R-:W-:Y:S02]  /*04a0*/  LOP3.LUT R10, R10, 0xff800000, RZ, 0xc0, !PT ;  /* 0xff8000000a0a7812 */ /* 0x000fe400078ec0ff */
[----:B------:R-:W-:Y:S02]  /*04b0*/  ISETP.GE.U32.AND P1, PT, R8, 0x7f800000, PT ;  /* 0x7f8000000800780c */ /* 0x000fe40003f26070 */
[----:B------:R-:W-:Y:S02]  /*04c0*/  IADD3 R12, R12, -0x3f400000, RZ ;  /* 0xc0c000000c0c7810 */ /* 0x000fe40007ffe0ff */
[----:B------:R-:W-:Y:S02]  /*04d0*/  IADD3 R13, -R10, 0x40800000, RZ ;  /* 0x408000000a0d7810 */ /* 0x000fe40007ffe1ff */
[----:B------:R-:W-:Y:S02]  /*04e0*/  LOP3.LUT R9, R12, 0xff800000, RZ, 0xc0, !PT ;  /* 0xff8000000c097812 */ /* 0x000fe400078ec0ff */
[----:B------:R-:W-:Y:S01]  /*04f0*/  IADD3 R12, R7, -R10, RZ ;  /* 0x8000000a070c7210 */ /* 0x000fe20007ffe0ff */
[----:B------:R-:W-:Y:S01]  /*0500*/  FFMA.FTZ R11, R13, R0, -1 ;  /* 0xbf8000000d0b7423 */ /* 0x000fe20000010000 */
[----:B------:R-:W-:-:S02]  /*0510*/  IADD3 R15, -R9, 0x40800000, RZ ;  /* 0x40800000090f7810 */ /* 0x000fc40007ffe1ff */
[----:B------:R-:W-:Y:S01]  /*0520*/  IADD3 R13, R8, -R9, RZ ;  /* 0x80000009080d7210 */ /* 0x000fe20007ffe0ff */
[----:B------:R-:W-:Y:S01]  /*0530*/  FADD R11, R12, R11 ;  /* 0x0000000b0c0b7221 */ /* 0x000fe20000000000 */
[----:B------:R-:W-:Y:S01]  /*0540*/  I2FP.F32.S32 R9, R9 ;  /* 0x0000000900097245 */ /* 0x000fe20000201400 */
[----:B------:R-:W-:Y:S01]  /*0550*/  FFMA.FTZ R0, R15, R0, -1 ;  /* 0xbf8000000f007423 */ /* 0x000fe20000010000 */
[----:B------:R-:W-:Y:S01]  /*0560*/  I2FP.F32.S32 R10, R10 ;  /* 0x0000000a000a7245 */ /* 0x000fe20000201400 */
[----:B------:R-:W-:Y:S02]  /*0570*/  FFMA.FTZ R12, R11, -R14, 0.10546888411045074463 ;  /* 0x3dd800120b0c7423 */ /* 0x000fe4000001080e */
[----:B------:R-:W-:Y:S01]  /*0580*/  FADD R0, R13, R0 ;  /* 0x000000000d007221 */ /* 0x000fe20000000000 */
[----:B------:R-:W-:Y:S01]  /*0590*/  FMUL R9, R9, 1.1920928955078125e-07 ;  /* 0x3400000009097820 */ /* 0x000fe20000400000 */
[----:B------:R-:W-:Y:S01]  /*05a0*/  FFMA.FTZ R12, R11, R12, -0.13229703903198242188 ;  /* 0xbe0778e00b0c7423 */ /* 0x000fe2000001000c */
[----:B------:R-:W-:Y:S01]  /*05b0*/  FMUL R10, R10, 1.1920928955078125e-07 ;  /* 0x340000000a0a7820 */ /* 0x000fe20000400000 */
[----:B------:R-:W-:-:S02]  /*05c0*/  FFMA.FTZ R13, R0, -R14, 0.10546888411045074463 ;  /* 0x3dd80012000d7423 */ /* 0x000fc4000001080e */
[C---:B------:R-:W-:Y:S02]  /*05d0*/  FFMA.FTZ R12, R11.reuse, R12, 0.14491446316242218018 ;  /* 0x3e1464750b0c7423 */ /* 0x040fe4000001000c */
[C---:B------:R-:W-:Y:S02]  /*05e0*/  FFMA.FTZ R13, R0.reuse, R13, -0.13229703903198242188 ;  /* 0xbe0778e0000d7423 */ /* 0x040fe4000001000d */
[C---:B------:R-:W-:Y:S02]  /*05f0*/  FFMA.FTZ R12, R11.reuse, R12, -0.16641564667224884033 ;  /* 0xbe2a68dd0b0c7423 */ /* 0x040fe4000001000c */
[C---:B------:R-:W-:Y:S02]  /*0600*/  FFMA.FTZ R13, R0.reuse, R13, 0.14491446316242218018 ;  /* 0x3e146475000d7423 */ /* 0x040fe4000001000d */
[----:B------:R-:W-:Y:S02]  /*0610*/  FFMA.FTZ R12, R11, R12, 0.19988867640495300293 ;  /* 0x3e4caf9e0b0c7423 */ /* 0x000fe4000001000c */
[----:B------:R-:W-:-:S02]  /*0620*/  FFMA.FTZ R13, R0, R13, -0.16641564667224884033 ;  /* 0xbe2a68dd000d7423 */ /* 0x000fc4000001000d */
[C---:B------:R-:W-:Y:S02]  /*0630*/  FFMA.FTZ R12, R11.reuse, R12, -0.25000196695327758789 ;  /* 0xbe8000420b0c7423 */ /* 0x040fe4000001000c */
[C---:B------:R-:W-:Y:S02]  /*0640*/  FFMA.FTZ R13, R0.reuse, R13, 0.19988867640495300293 ;  /* 0x3e4caf9e000d7423 */ /* 0x040fe4000001000d */
[C---:B------:R-:W-:Y:S02]  /*0650*/  FFMA.FTZ R12, R11.reuse, R12, 0.33333510160446166992 ;  /* 0x3eaaaae60b0c7423 */ /* 0x040fe4000001000c */
[C---:B------:R-:W-:Y:S02]  /*0660*/  FFMA.FTZ R13, R0.reuse, R13, -0.25000196695327758789 ;  /* 0xbe800042000d7423 */ /* 0x040fe4000001000d */
[----:B------:R-:W-:Y:S02]  /*0670*/  FFMA.FTZ R12, R11, R12, -0.5 ;  /* 0xbf0000000b0c7423 */ /* 0x000fe4000001000c */
[----:B------:R-:W-:-:S02]  /*0680*/  FFMA.FTZ R13, R0, R13, 0.33333510160446166992 ;  /* 0x3eaaaae6000d7423 */ /* 0x000fc4000001000d */
[C---:B------:R-:W-:Y:S02]  /*0690*/  FMUL R12, R11.reuse, R12 ;  /* 0x0000000c0b0c7220 */ /* 0x040fe40000400000 */
[C---:B------:R-:W-:Y:S02]  /*06a0*/  FFMA.FTZ R13, R0.reuse, R13, -0.5 ;  /* 0xbf000000000d7423 */ /* 0x040fe4000001000d */
[----:B------:R-:W-:Y:S02]  /*06b0*/  FFMA.FTZ R11, R11, R12, R11 ;  /* 0x0000000c0b0b7223 */ /* 0x000fe4000001000b */
[----:B------:R-:W-:Y:S02]  /*06c0*/  FMUL R13, R0, R13 ;  /* 0x0000000d000d7220 */ /* 0x000fe40000400000 */
[----:B------:R-:W-:Y:S02]  /*06d0*/  FFMA.FTZ R10, R10, 0.69314718246459960938, R11 ;  /* 0x3f3172180a0a7823 */ /* 0x000fe4000001000b */
[----:B------:R-:W-:-:S04]  /*06e0*/  FFMA.FTZ R0, R0, R13, R0 ;  /* 0x0000000d00007223 */ /* 0x000fc80000010000 */
[----:B------:R-:W-:Y:S01]  /*06f0*/  FFMA.FTZ R9, R9, 0.69314718246459960938, R0 ;  /* 0x3f31721809097823 */ /* 0x000fe20000010000 */
[----:B------:R-:W-:Y:S06]  /*0700*/  @!P2 BRA `(.L_x_1) ;  /* 0x000000000014a947 */ /* 0x000fec0003800000 */
[C---:B------:R-:W-:Y:S02]  /*0710*/  ISETP.GE.AND P2, PT, R7.reuse, -0x407fffff, PT ;  /* 0xbf8000010700780c */ /* 0x040fe40003f46270 */
[----:B------:R-:W-:-:S11]  /*0720*/  FSETP.NEU.AND P3, PT, R7, RZ, PT ;  /* 0x000000ff0700720b */ /* 0x000fd60003f6d000 */
[----:B------:R-:W-:-:S05]  /*0730*/  @P2 MOV R0, 0x7f800000 ;  /* 0x7f80000000002802 */ /* 0x000fca0000000f00 */
[----:B------:R-:W-:-:S05]  /*0740*/  @P2 FFMA.FTZ R10, R7, R0, +INF ;  /* 0x7f800000070a2423 */ /* 0x000fca0000010000 */
[----:B------:R-:W-:-:S07]  /*0750*/  FSEL R10, R10, -RZ, P3 ;  /* 0x800000ff0a0a7208 */ /* 0x000fce0001800000 */
.L_x_1:
[----:B------:R-:W-:Y:S05]  /*0760*/  BSYNC B0 ;  /* 0x0000000000007941 */ /* 0x000fea0003800000 */
.L_x_0:
[----:B------:R-:W-:Y:S04]  /*0770*/  BSSY B0, `(.L_x_2) ;  /* 0x0000007000007945 */ /* 0x000fe80003800000 */
[----:B------:R-:W-:Y:S05]  /*0780*/  @!P1 BRA `(.L_x_3) ;  /* 0x0000000000149947 */ /* 0x000fea0003800000 */
[C---:B------:R-:W-:Y:S02]  /*0790*/  ISETP.GE.AND P1, PT, R8.reuse, -0x407fffff, PT ;  /* 0xbf8000010800780c */ /* 0x040fe40003f26270 */
[----:B------:R-:W-:-:S11]  /*07a0*/  FSETP.NEU.AND P2, PT, R8, RZ, PT ;  /* 0x000000ff0800720b */ /* 0x000fd60003f4d000 */
[----:B------:R-:W-:-:S05]  /*07b0*/  @P1 MOV R7, 0x7f800000 ;  /* 0x7f80000000071802 */ /* 0x000fca0000000f00 */
[----:B------:R-:W-:-:S05]  /*07c0*/  @P1 FFMA.FTZ R9, R8, R7, +INF ;  /* 0x7f80000008091423 */ /* 0x000fca0000010007 */
[----:B------:R-:W-:-:S07]  /*07d0*/  FSEL R9, R9, -RZ, P2 ;  /* 0x800000ff09097208 */ /* 0x000fce0001000000 */
.L_x_3:
[----:B------:R-:W-:Y:S05]  /*07e0*/  BSYNC B0 ;  /* 0x0000000000007941 */ /* 0x000fea0003800000 */
.L_x_2:
[----:B------:R-:W-:Y:S01]  /*07f0*/  FSEL R10, R5, R10, P0 ;  /* 0x0000000a050a7208 */ /* 0x000fe20000000000 */
[----:B------:R-:W-:Y:S01]  /*0800*/  BSSY B0, `(.L_x_4) ;  /* 0x0000017000007945 */ /* 0x000fe20003800000 */
[----:B------:R-:W-:-:S03]  /*0810*/  FSETP.GT.AND P0, PT, R6, 20, PT ;  /* 0x41a000000600780b */ /* 0x000fc60003f04000 */
[----:B------:R-:W-:Y:S01]  /*0820*/  FADD.FTZ R11, |R10|, -RZ ;  /* 0x800000ff0a0b7221 */ /* 0x000fe20000010200 */
[----:B------:R-:W-:-:S04]  /*0830*/  FSEL R7, R6, R9, P0 ;  /* 0x0000000906077208 */ /* 0x000fc80000000000 */
[----:B------:R-:W-:-:S13]  /*0840*/  FSETP.GE.AND P1, PT, R11, 0.60000002384185791016, PT ;  /* 0x3f19999a0b00780b */ /* 0x000fda0003f26000 */
[----:B------:R-:W-:Y:S05]  /*0850*/  @!P1 BRA `(.L_x_5) ;  /* 0x0000000000289947 */ /* 0x000fea0003800000 */
[C---:B------:R-:W-:Y:S01]  /*0860*/  FMUL R0, R11.reuse, 2.8853900432586669922 ;  /* 0x4038aa3b0b007820 */ /* 0x040fe20000400000 */
[----:B------:R-:W-:Y:S01]  /*0870*/  HFMA2.MMA R9, -RZ, RZ, 1.875, 0 ;  /* 0x3f800000ff097435 */ /* 0x000fe200000001ff */
[----:B------:R-:W-:-:S04]  /*0880*/  FSETP.GE.AND P0, PT, R11, 9.010913848876953125, PT ;  /* 0x41102cb40b00780b */ /* 0x000fc80003f06000 */
[----:B------:R-:W0:Y:S02]  /*0890*/  MUFU.EX2 R0, R0 ;  /* 0x0000000000007308 */ /* 0x000e240000000800 */
[----:B0-----:R-:W-:-:S06]  /*08a0*/  FADD R8, R0, 1 ;  /* 0x3f80000000087421 */ /* 0x001fcc0000000000 */
[----:B------:R-:W0:Y:S02]  /*08b0*/  MUFU.RCP R8, R8 ;  /* 0x0000000800087308 */ /* 0x000e240000001000 */
[----:B0-----:R-:W-:-:S05]  /*08c0*/  FFMA.FTZ R9, R8, -2, R9 ;  /* 0xc000000008097823 */ /* 0x001fca0000010009 */
[----:B------:R-:W-:-:S04]  /*08d0*/  FSEL R9, R9, 1, !P0 ;  /* 0x3f80000009097808 */ /* 0x000fc80004000000 */
[----:B------:R-:W-:Y:S01]  /*08e0*/  LOP3.LUT R9, R9, 0x80000000, R10, 0xf8, !PT ;  /* 0x8000000009097812 */ /* 0x000fe200078ef80a */
[----:B------:R-:W-:Y:S06]  /*08f0*/  BRA `(.L_x_6) ;  /* 0x00000000001c7947 */ /* 0x000fec0003800000 */
.L_x_5:
[----:B------:R-:W-:Y:S01]  /*0900*/  MOV R0, 0x3c80f082 ;  /* 0x3c80f08200007802 */ /* 0x000fe20000000f00 */
[----:B------:R-:W-:-:S04]  /*0910*/  FMUL R9, R10, R10 ;  /* 0x0000000a0a097220 */ /* 0x000fc80000400000 */
[----:B------:R-:W-:-:S04]  /*0920*/  FFMA.FTZ R0, R9, R0, -0.052303962409496307373 ;  /* 0xbd563cae09007423 */ /* 0x000fc80000010000 */
[----:B------:R-:W-:-:S04]  /*0930*/  FFMA.FTZ R0, R9, R0, 0.1331529766321182251 ;  /* 0x3e08594109007423 */ /* 0x000fc80000010000 */
[----:B------:R-:W-:-:S04]  /*0940*/  FFMA.FTZ R0, R9, R0, -0.33332768082618713379 ;  /* 0xbeaaa9ed09007423 */ /* 0x000fc80000010000 */
[----:B------:R-:W-:-:S04]  /*0950*/  FFMA.FTZ R0, R9, R0, RZ ;  /* 0x0000000009007223 */ /* 0x000fc800000100ff */
[----:B------:R-:W-:-:S07]  /*0960*/  FFMA.FTZ R9, R10, R0, R10 ;  /* 0x000000000a097223 */ /* 0x000fce000001000a */
.L_x_6:
[----:B------:R-:W-:Y:S05]  /*0970*/  BSYNC B0 ;  /* 0x0000000000007941 */ /* 0x000fea0003800000 */
.L_x_4:
[----:B------:R-:W-:Y:S01]  /*0980*/  FADD.FTZ R12, |R7|, -RZ ;  /* 0x800000ff070c7221 */ /* 0x000fe20000010200 */
[----:B------:R-:W-:Y:S01]  /*0990*/  BSSY B0, `(.L_x_7) ;  /* 0x0000015000007945 */ /* 0x000fe20003800000 */
[----:B------:R-:W-:-:S03]  /*09a0*/  SHF.R.S32.HI R13, RZ, 0x1f, R4 ;  /* 0x0000001fff0d7819 */ /* 0x000fc60000011404 */
        /* <DEDUP_REMOVED lines=12> */
.L_x_8:
[----:B------:R-:W-:Y:S01]  /*0a70*/  MOV R0, 0x3c80f082 ;  /* 0x3c80f08200007802 */ /* 0x000fe20000000f00 */
[----:B------:R-:W-:-:S04]  /*0a80*/  FMUL R11, R7, R7 ;  /* 0x00000007070b7220 */ /* 0x000fc80000400000 */
[----:B------:R-:W-:-:S04]  /*0a90*/  FFMA.FTZ R0, R11, R0, -0.052303962409496307373 ;  /* 0xbd563cae0b007423 */ /* 0x000fc80000010000 */
[----:B------:R-:W-:-:S04]  /*0aa0*/  FFMA.FTZ R0, R11, R0, 0.1331529766321182251 ;  /* 0x3e0859410b007423 */ /* 0x000fc80000010000 */
[----:B------:R-:W-:-:S04]  /*0ab0*/  FFMA.FTZ R0, R11, R0, -0.33332768082618713379 ;  /* 0xbeaaa9ed0b007423 */ /* 0x000fc80000010000 */
[----:B------:R-:W-:-:S04]  /*0ac0*/  FFMA.FTZ R0, R11, R0, RZ ;  /* 0x000000000b007223 */ /* 0x000fc800000100ff */
[----:B------:R-:W-:-:S07]  /*0ad0*/  FFMA.FTZ R7, R7, R0, R7 ;  /* 0x0000000007077223 */ /* 0x000fce0000010007 */
.L_x_9:
[----:B------:R-:W-:Y:S05]  /*0ae0*/  BSYNC B0 ;  /* 0x0000000000007941 */ /* 0x000fea0003800000 */
.L_x_7:
[----:B------:R-:W-:Y:S01]  /*0af0*/  ULDC.64 UR6, c[0x0][0x210] ;  /* 0x0000840000067ab9 */ /* 0x000fe20000000a00 */
[----:B-----5:R-:W-:Y:S01]  /*0b00*/  FFMA R2, R5, R9, R2 ;  /* 0x0000000905027223 */ /* 0x020fe20000000002 */
[----:B------:R-:W-:Y:S01]  /*0b10*/  LEA R8, P0, R4, UR6, 0x2 ;  /* 0x0000000604087c11 */ /* 0x000fe2000f8010ff */
[----:B------:R-:W-:-:S03]  /*0b20*/  FFMA R3, R6, R7, R3 ;  /* 0x0000000706037223 */ /* 0x000fc60000000003 */
[----:B------:R-:W-:-:S05]  /*0b30*/  LEA.HI.X R9, R4, UR7, R13, 0x2, P0 ;  /* 0x0000000704097c11 */ /* 0x000fca00080f140d */
[----:B------:R-:W-:Y:S01]  /*0b40*/  STG.E.64 desc[UR4][R8.64], R2 ;  /* 0x0000000208007986 */ /* 0x000fe2000c101b04 */
[----:B------:R-:W-:Y:S05]  /*0b50*/  EXIT ;  /* 0x000000000000794d */ /* 0x000fea0003800000 */
.L_x_10:
[----:B------:R-:W-:-:S00]  /*0b60*/  BRA `(.L_x_10) ;  /* 0xfffffffc00fc7947 */ /* 0x000fc0000383ffff */
[----:B------:R-:W-:-:S00]  /*0b70*/  NOP ;  /* 0x0000000000007918 */ /* 0x000fc00000000000 */
        /* <DEDUP_REMOVED lines=8> */
.L_x_11:


//--------------------- .nv.global.init           --------------------------
	.section	.nv.global.init,"aw",@progbits
.nv.global.init:
	.type		_$_str,@object
	.size		_$_str,(_$_str_$_2 - _$_str)
_$_str:
        /*0000*/ 	.byte	0x5f, 0x5f, 0x43, 0x55, 0x44, 0x41, 0x5f, 0x46, 0x54, 0x5a, 0x00
	.type		_$_str_$_2,@object
	.size		_$_str_$_2,(.L_1 - _$_str_$_2)
_$_str_$_2:
        /*000b*/ 	.byte	0x5f, 0x5f, 0x43, 0x55, 0x44, 0x41, 0x5f, 0x50, 0x52, 0x45, 0x43, 0x5f, 0x53, 0x51, 0x52, 0x54
        /*001b*/ 	.byte	0x00
.L_1:


//--------------------- .nv.constant0.triton_poi_fused__native_batch_norm_legit_no_training_add_mul_softplus_tanh_32 --------------------------
	.section	.nv.constant0.triton_poi_fused__native_batch_norm_legit_no_training_add_mul_softplus_tanh_32,"a",@progbits
	.sectionflags	@""
	.align	4
.nv.constant0.triton_poi_fused__native_batch_norm_legit_no_training_add_mul_softplus_tanh_32:
	.zero		588
